//
// Generated by NVIDIA NVVM Compiler
//
// Compiler Build ID: CL-36424714
// Cuda compilation tools, release 13.0, V13.0.88
// Based on NVVM 20.0.0
//

.version 9.0
.target sm_100
.address_size 64

	// .globl	_Z11g_vectorAddPKfS0_Pfi

.visible .entry _Z11g_vectorAddPKfS0_Pfi(
	.param .u64 .ptr .align 1 _Z11g_vectorAddPKfS0_Pfi_param_0,
	.param .u64 .ptr .align 1 _Z11g_vectorAddPKfS0_Pfi_param_1,
	.param .u64 .ptr .align 1 _Z11g_vectorAddPKfS0_Pfi_param_2,
	.param .u32 _Z11g_vectorAddPKfS0_Pfi_param_3
)
{
	.reg .pred 	%p<2>;
	.reg .b32 	%r<6>;
	.reg .b32 	%f<4>;
	.reg .b64 	%rd<11>;

	ld.param.u64 	%rd1, [_Z11g_vectorAddPKfS0_Pfi_param_0];
	ld.param.u64 	%rd2, [_Z11g_vectorAddPKfS0_Pfi_param_1];
	ld.param.u64 	%rd3, [_Z11g_vectorAddPKfS0_Pfi_param_2];
	ld.param.u32 	%r2, [_Z11g_vectorAddPKfS0_Pfi_param_3];
	mov.u32 	%r3, %ctaid.x;
	mov.u32 	%r4, %ntid.x;
	mov.u32 	%r5, %tid.x;
	mad.lo.s32 	%r1, %r3, %r4, %r5;
	setp.ge.s32 	%p1, %r1, %r2;
	@%p1 bra 	$L__BB0_2;
	cvta.to.global.u64 	%rd4, %rd1;
	cvta.to.global.u64 	%rd5, %rd2;
	cvta.to.global.u64 	%rd6, %rd3;
	mul.wide.s32 	%rd7, %r1, 4;
	add.s64 	%rd8, %rd4, %rd7;
	ld.global.f32 	%f1, [%rd8];
	add.s64 	%rd9, %rd5, %rd7;
	ld.global.f32 	%f2, [%rd9];
	add.f32 	%f3, %f1, %f2;
	add.s64 	%rd10, %rd6, %rd7;
	st.global.f32 	[%rd10], %f3;
$L__BB0_2:
	ret;

}


// ===== COMPILED SASS (sm_100) =====

	.target	sm_100

	.elftype	@"ET_EXEC"


//--------------------- .note.nv.tkinfo           --------------------------
	.section	.note.nv.tkinfo,"",@"SHT_NOTE"
	.sectionflags	@"SHF_NOTE_NV_TKINFO"
	.tkinfo
        /*0018*/ 	.word	0x00000002
        /*0030*/ 	.string	""
        /*0030*/ 	.string	"ptxas"
        /*0030*/ 	.string	"Cuda compilation tools, release 13.0, V13.0.88"
        /*0030*/ 	.string	"Build cuda_13.0.r13.0/compiler.36424714_0"
        /*0030*/ 	.string	"-arch sm_100 -m 64 "



//--------------------- .note.nv.cuinfo           --------------------------
	.section	.note.nv.cuinfo,"",@"SHT_NOTE"
	.sectionflags	@"SHF_NOTE_NV_CUINFO"
        /*0018*/ 	.short	0x0002
        /*001a*/ 	.short	0x0064
        /*001c*/ 	.short	0x0082
	.zero		2


//--------------------- .nv.info                  --------------------------
	.section	.nv.info,"",@"SHT_CUDA_INFO"
	.align	4


	//----- nvinfo : EIATTR_REGCOUNT
	.align		4
        /*0000*/ 	.byte	0x04, 0x2f
        /*0002*/ 	.short	(.L_1 - .L_0)
	.align		4
.L_0:
        /*0004*/ 	.word	index@(_Z11g_vectorAddPKfS0_Pfi)
        /*0008*/ 	.word	0x0000000c


	//----- nvinfo : EIATTR_FRAME_SIZE
	.align		4
.L_1:
        /*000c*/ 	.byte	0x04, 0x11
        /*000e*/ 	.short	(.L_3 - .L_2)
	.align		4
.L_2:
        /*0010*/ 	.word	index@(_Z11g_vectorAddPKfS0_Pfi)
        /*0014*/ 	.word	0x00000000


	//----- nvinfo : EIATTR_MIN_STACK_SIZE
	.align		4
.L_3:
        /*0018*/ 	.byte	0x04, 0x12
        /*001a*/ 	.short	(.L_5 - .L_4)
	.align		4
.L_4:
        /*001c*/ 	.word	index@(_Z11g_vectorAddPKfS0_Pfi)
        /*0020*/ 	.word	0x00000000
.L_5:


//--------------------- .nv.compat                --------------------------
	.section	.nv.compat,"",@"SHT_CUDA_COMPAT_INFO"
	.align	4
        /*0000*/ 	.byte	0x02, 0x09, 0x00, 0x00, 0x02, 0x02, 0x01, 0x00, 0x02, 0x05, 0x05, 0x00, 0x03, 0x07, 0x01, 0x01
        /*0010*/ 	.byte	0x02, 0x03, 0x00, 0x00, 0x02, 0x06, 0x01, 0x00, 0x04, 0x0b, 0x08, 0x00, 0x09, 0x00, 0x00, 0x00
        /*0020*/ 	.byte	0x00, 0x00, 0x00, 0x00


//--------------------- .nv.info._Z11g_vectorAddPKfS0_Pfi --------------------------
	.section	.nv.info._Z11g_vectorAddPKfS0_Pfi,"",@"SHT_CUDA_INFO"
	.sectionflags	@""
	.align	4


	//----- nvinfo : EIATTR_CUDA_API_VERSION
	.align		4
        /*0000*/ 	.byte	0x04, 0x37
        /*0002*/ 	.short	(.L_7 - .L_6)
.L_6:
        /*0004*/ 	.word	0x00000082


	//----- nvinfo : EIATTR_KPARAM_INFO
	.align		4
.L_7:
        /*0008*/ 	.byte	0x04, 0x17
        /*000a*/ 	.short	(.L_9 - .L_8)
.L_8:
        /*000c*/ 	.word	0x00000000
        /*0010*/ 	.short	0x0003
        /*0012*/ 	.short	0x0018
        /*0014*/ 	.byte	0x00, 0xf0, 0x11, 0x00


	//----- nvinfo : EIATTR_KPARAM_INFO
	.align		4
.L_9:
        /*0018*/ 	.byte	0x04, 0x17
        /*001a*/ 	.short	(.L_11 - .L_10)
.L_10:
        /*001c*/ 	.word	0x00000000
        /*0020*/ 	.short	0x0002
        /*0022*/ 	.short	0x0010
        /*0024*/ 	.byte	0x00, 0xf5, 0x21, 0x00


	//----- nvinfo : EIATTR_KPARAM_INFO
	.align		4
.L_11:
        /*0028*/ 	.byte	0x04, 0x17
        /*002a*/ 	.short	(.L_13 - .L_12)
.L_12:
        /*002c*/ 	.word	0x00000000
        /*0030*/ 	.short	0x0001
        /*0032*/ 	.short	0x0008
        /*0034*/ 	.byte	0x00, 0xf5, 0x21, 0x00


	//----- nvinfo : EIATTR_KPARAM_INFO
	.align		4
.L_13:
        /*0038*/ 	.byte	0x04, 0x17
        /*003a*/ 	.short	(.L_15 - .L_14)
.L_14:
        /*003c*/ 	.word	0x00000000
        /*0040*/ 	.short	0x0000
        /*0042*/ 	.short	0x0000
        /*0044*/ 	.byte	0x00, 0xf5, 0x21, 0x00


	//----- nvinfo : EIATTR_SPARSE_MMA_MASK
	.align		4
.L_15:
        /*0048*/ 	.byte	0x03, 0x50
        /*004a*/ 	.short	0x0000


	//----- nvinfo : EIATTR_MAXREG_COUNT
	.align		4
        /*004c*/ 	.byte	0x03, 0x1b
        /*004e*/ 	.short	0x00ff


	//----- nvinfo : EIATTR_MERCURY_ISA_VERSION
	.align		4
        /*0050*/ 	.byte	0x03, 0x5f
        /*0052*/ 	.short	0x0101


	//----- nvinfo : EIATTR_VRC_CTA_INIT_COUNT
	.align		4
        /*0054*/ 	.byte	0x02, 0x4a
	.zero		1
	.zero		1


	//----- nvinfo : EIATTR_EXIT_INSTR_OFFSETS
	.align		4
        /*0058*/ 	.byte	0x04, 0x1c
        /*005a*/ 	.short	(.L_17 - .L_16)


	//   ....[0]....
.L_16:
        /*005c*/ 	.word	0x00000070


	//   ....[1]....
        /*0060*/ 	.word	0x00000130


	//----- nvinfo : EIATTR_CBANK_PARAM_SIZE
	.align		4
.L_17:
        /*0064*/ 	.byte	0x03, 0x19
        /*0066*/ 	.short	0x001c


	//----- nvinfo : EIATTR_PARAM_CBANK
	.align		4
        /*0068*/ 	.byte	0x04, 0x0a
        /*006a*/ 	.short	(.L_19 - .L_18)
	.align		4
.L_18:
        /*006c*/ 	.word	index@(.nv.constant0._Z11g_vectorAddPKfS0_Pfi)
        /*0070*/ 	.short	0x0380
        /*0072*/ 	.short	0x001c


	//----- nvinfo : EIATTR_SW_WAR
	.align		4
.L_19:
        /*0074*/ 	.byte	0x04, 0x36
        /*0076*/ 	.short	(.L_21 - .L_20)
.L_20:
        /*0078*/ 	.word	0x00000008
.L_21:


//--------------------- .nv.callgraph             --------------------------
	.section	.nv.callgraph,"",@"SHT_CUDA_CALLGRAPH"
	.align	4
	.sectionentsize	8
	.align		4
        /*0000*/ 	.word	0x00000000
	.align		4
        /*0004*/ 	.word	0xffffffff
	.align		4
        /*0008*/ 	.word	0x00000000
	.align		4
        /*000c*/ 	.word	0xfffffffe
	.align		4
        /*0010*/ 	.word	0x00000000
	.align		4
        /*0014*/ 	.word	0xfffffffd
	.align		4
        /*0018*/ 	.word	0x00000000
	.align		4
        /*001c*/ 	.word	0xfffffffc


//--------------------- .text._Z11g_vectorAddPKfS0_Pfi --------------------------
	.section	.text._Z11g_vectorAddPKfS0_Pfi,"ax",@progbits
	.align	128
        .global         _Z11g_vectorAddPKfS0_Pfi
        .type           _Z11g_vectorAddPKfS0_Pfi,@function
        .size           _Z11g_vectorAddPKfS0_Pfi,(.L_x_1 - _Z11g_vectorAddPKfS0_Pfi)
        .other          _Z11g_vectorAddPKfS0_Pfi,@"STO_CUDA_ENTRY STV_DEFAULT"
_Z11g_vectorAddPKfS0_Pfi:
.text._Z11g_vectorAddPKfS0_Pfi:
[----:B------:R-:W-:Y:S01]  /*0000*/  LDC R1, c[0x0][0x37c] ;  /* 0x0000df00ff017b82 */ /* 0x000fe20000000800 */
[----:B------:R-:W0:Y:S07]  /*0010*/  S2R R0, SR_TID.X ;  /* 0x0000000000007919 */ /* 0x000e2e0000002100 */
[----:B------:R-:W0:Y:S01]  /*0020*/  S2UR UR4, SR_CTAID.X ;  /* 0x00000000000479c3 */ /* 0x000e220000002500 */
[----:B------:R-:W1:Y:S07]  /*0030*/  LDCU UR5, c[0x0][0x398] ;  /* 0x00007300ff0577ac */ /* 0x000e6e0008000800 */
[----:B------:R-:W0:Y:S02]  /*0040*/  LDC R9, c[0x0][0x360] ;  /* 0x0000d800ff097b82 */ /* 0x000e240000000800 */
[----:B0-----:R-:W-:-:S05]  /*0050*/  IMAD R9, R9, UR4, R0 ;  /* 0x0000000409097c24 */ /* 0x001fca000f8e0200 */
[----:B-1----:R-:W-:-:S13]  /*0060*/  ISETP.GE.AND P0, PT, R9, UR5, PT ;  /* 0x0000000509007c0c */ /* 0x002fda000bf06270 */
[----:B------:R-:W-:Y:S05]  /*0070*/  @P0 EXIT ;  /* 0x000000000000094d */ /* 0x000fea0003800000 */
[----:B------:R-:W0:Y:S01]  /*0080*/  LDC.64 R2, c[0x0][0x380] ;  /* 0x0000e000ff027b82 */ /* 0x000e220000000a00 */
[----:B------:R-:W1:Y:S07]  /*0090*/  LDCU.64 UR4, c[0x0][0x358] ;  /* 0x00006b00ff0477ac */ /* 0x000e6e0008000a00 */
[----:B------:R-:W2:Y:S08]  /*00a0*/  LDC.64 R4, c[0x0][0x388] ;  /* 0x0000e200ff047b82 */ /* 0x000eb00000000a00 */
[----:B------:R-:W3:Y:S01]  /*00b0*/  LDC.64 R6, c[0x0][0x390] ;  /* 0x0000e400ff067b82 */ /* 0x000ee20000000a00 */
[----:B0-----:R-:W-:-:S06]  /*00c0*/  IMAD.WIDE R2, R9, 0x4, R2 ;  /* 0x0000000409027825 */ /* 0x001fcc00078e0202 */
[----:B-1----:R-:W4:Y:S01]  /*00d0*/  LDG.E R2, desc[UR4][R2.64] ;  /* 0x0000000402027981 */ /* 0x002f22000c1e1900 */
[----:B--2---:R-:W-:-:S06]  /*00e0*/  IMAD.WIDE R4, R9, 0x4, R4 ;  /* 0x0000000409047825 */ /* 0x004fcc00078e0204 */
[----:B------:R-:W4:Y:S01]  /*00f0*/  LDG.E R5, desc[UR4][R4.64] ;  /* 0x0000000404057981 */ /* 0x000f22000c1e1900 */
[----:B---3--:R-:W-:-:S04]  /*0100*/  IMAD.WIDE R6, R9, 0x4, R6 ;  /* 0x0000000409067825 */ /* 0x008fc800078e0206 */
[----:B----4-:R-:W-:-:S05]  /*0110*/  FADD R9, R2, R5 ;  /* 0x0000000502097221 */ /* 0x010fca0000000000 */
[----:B------:R-:W-:Y:S01]  /*0120*/  STG.E desc[UR4][R6.64], R9 ;  /* 0x0000000906007986 */ /* 0x000fe2000c101904 */
[----:B------:R-:W-:Y:S05]  /*0130*/  EXIT ;  /* 0x000000000000794d */ /* 0x000fea0003800000 */
.L_x_0:
[----:B------:R-:W-:-:S00]  /*0140*/  BRA `(.L_x_0) ;  /* 0xfffffffc00fc7947 */ /* 0x000fc0000383ffff */
[----:B------:R-:W-:-:S00]  /*0150*/  NOP ;  /* 0x0000000000007918 */ /* 0x000fc00000000000 */
        /* <DEDUP_REMOVED lines=10> */
.L_x_1:


//--------------------- .nv.shared.reserved.0     --------------------------
	.section	.nv.shared.reserved.0,"aw",@nobits
	.weak		__nv_reservedSMEM_offset_0_alias
	.size		__nv_reservedSMEM_offset_0_alias, 0, 64
	.other		__nv_reservedSMEM_offset_0_alias,@"STO_CUDA_RESERVED_SHARED STV_DEFAULT"
__nv_reservedSMEM_offset_0_alias:
	.zero		0
	.zero		64


//--------------------- .nv.constant0._Z11g_vectorAddPKfS0_Pfi --------------------------
	.section	.nv.constant0._Z11g_vectorAddPKfS0_Pfi,"a",@progbits
	.sectionflags	@""
	.align	4
.nv.constant0._Z11g_vectorAddPKfS0_Pfi:
	.zero		924


//--------------------- SYMBOLS --------------------------

	.type		.nv.reservedSmem.offset0,@object
	.size		.nv.reservedSmem.offset0,0x4
